//
// Generated by NVIDIA NVVM Compiler
//
// Compiler Build ID: CL-36424714
// Cuda compilation tools, release 13.0, V13.0.88
// Based on NVVM 20.0.0
//

.version 9.0
.target sm_100
.address_size 64

	// .globl	_Z11mergeKernelPiS_ii

.visible .entry _Z11mergeKernelPiS_ii(
	.param .u64 .ptr .align 1 _Z11mergeKernelPiS_ii_param_0,
	.param .u64 .ptr .align 1 _Z11mergeKernelPiS_ii_param_1,
	.param .u32 _Z11mergeKernelPiS_ii_param_2,
	.param .u32 _Z11mergeKernelPiS_ii_param_3
)
{
	.reg .pred 	%p<24>;
	.reg .b32 	%r<125>;
	.reg .b64 	%rd<39>;

	ld.param.u64 	%rd9, [_Z11mergeKernelPiS_ii_param_0];
	ld.param.u64 	%rd10, [_Z11mergeKernelPiS_ii_param_1];
	ld.param.u32 	%r61, [_Z11mergeKernelPiS_ii_param_2];
	ld.param.u32 	%r62, [_Z11mergeKernelPiS_ii_param_3];
	cvta.to.global.u64 	%rd1, %rd9;
	cvta.to.global.u64 	%rd2, %rd10;
	mov.u32 	%r63, %tid.x;
	mov.u32 	%r64, %ntid.x;
	mov.u32 	%r65, %ctaid.x;
	mad.lo.s32 	%r66, %r64, %r65, %r63;
	mul.lo.s32 	%r67, %r66, %r62;
	shl.b32 	%r1, %r67, 1;
	add.s32 	%r68, %r1, %r62;
	add.s32 	%r69, %r68, %r62;
	min.s32 	%r2, %r69, %r61;
	min.s32 	%r3, %r68, %r61;
	setp.ge.s32 	%p1, %r1, %r3;
	setp.ge.s32 	%p2, %r68, %r2;
	or.pred  	%p3, %p1, %p2;
	mov.u32 	%r99, %r1;
	mov.u32 	%r100, %r3;
	mov.u32 	%r108, %r1;
	@%p3 bra 	$L__BB0_1;
	bra.uni 	$L__BB0_23;
$L__BB0_1:
	setp.ge.s32 	%p9, %r99, %r3;
	@%p9 bra 	$L__BB0_8;
	sub.s32 	%r78, %r3, %r99;
	and.b32  	%r7, %r78, 3;
	setp.eq.s32 	%p10, %r7, 0;
	mov.u32 	%r106, %r99;
	@%p10 bra 	$L__BB0_5;
	neg.s32 	%r102, %r7;
	mov.u32 	%r106, %r99;
$L__BB0_4:
	.pragma "nounroll";
	mul.wide.s32 	%rd17, %r108, 4;
	add.s64 	%rd18, %rd2, %rd17;
	mul.wide.s32 	%rd19, %r106, 4;
	add.s64 	%rd20, %rd1, %rd19;
	add.s32 	%r106, %r106, 1;
	ld.global.u32 	%r79, [%rd20];
	add.s32 	%r108, %r108, 1;
	st.global.u32 	[%rd18], %r79;
	add.s32 	%r102, %r102, 1;
	setp.ne.s32 	%p11, %r102, 0;
	@%p11 bra 	$L__BB0_4;
$L__BB0_5:
	sub.s32 	%r80, %r99, %r3;
	setp.gt.u32 	%p12, %r80, -4;
	@%p12 bra 	$L__BB0_8;
	add.s64 	%rd3, %rd1, 8;
	sub.s32 	%r114, %r106, %r3;
	add.s64 	%rd4, %rd2, 8;
$L__BB0_7:
	mul.wide.s32 	%rd21, %r106, 4;
	add.s64 	%rd22, %rd3, %rd21;
	mul.wide.s32 	%rd23, %r108, 4;
	add.s64 	%rd24, %rd4, %rd23;
	ld.global.u32 	%r81, [%rd22+-8];
	st.global.u32 	[%rd24+-8], %r81;
	ld.global.u32 	%r82, [%rd22+-4];
	st.global.u32 	[%rd24+-4], %r82;
	ld.global.u32 	%r83, [%rd22];
	st.global.u32 	[%rd24], %r83;
	add.s32 	%r106, %r106, 4;
	ld.global.u32 	%r84, [%rd22+4];
	add.s32 	%r108, %r108, 4;
	st.global.u32 	[%rd24+4], %r84;
	add.s32 	%r114, %r114, 4;
	setp.eq.s32 	%p13, %r114, 0;
	@%p13 bra 	$L__BB0_8;
	bra.uni 	$L__BB0_7;
$L__BB0_8:
	setp.ge.s32 	%p14, %r100, %r2;
	@%p14 bra 	$L__BB0_15;
	sub.s32 	%r85, %r2, %r100;
	and.b32  	%r26, %r85, 3;
	setp.eq.s32 	%p15, %r26, 0;
	mov.u32 	%r113, %r100;
	@%p15 bra 	$L__BB0_12;
	neg.s32 	%r109, %r26;
	mov.u32 	%r113, %r100;
$L__BB0_11:
	.pragma "nounroll";
	mul.wide.s32 	%rd25, %r108, 4;
	add.s64 	%rd26, %rd2, %rd25;
	mul.wide.s32 	%rd27, %r113, 4;
	add.s64 	%rd28, %rd1, %rd27;
	add.s32 	%r113, %r113, 1;
	ld.global.u32 	%r86, [%rd28];
	add.s32 	%r108, %r108, 1;
	st.global.u32 	[%rd26], %r86;
	add.s32 	%r109, %r109, 1;
	setp.ne.s32 	%p16, %r109, 0;
	@%p16 bra 	$L__BB0_11;
$L__BB0_12:
	sub.s32 	%r87, %r100, %r2;
	setp.gt.u32 	%p17, %r87, -4;
	@%p17 bra 	$L__BB0_15;
	add.s64 	%rd5, %rd1, 8;
	sub.s32 	%r120, %r113, %r2;
	add.s64 	%rd6, %rd2, 8;
$L__BB0_14:
	mul.wide.s32 	%rd29, %r113, 4;
	add.s64 	%rd30, %rd5, %rd29;
	mul.wide.s32 	%rd31, %r108, 4;
	add.s64 	%rd32, %rd6, %rd31;
	ld.global.u32 	%r88, [%rd30+-8];
	st.global.u32 	[%rd32+-8], %r88;
	ld.global.u32 	%r89, [%rd30+-4];
	st.global.u32 	[%rd32+-4], %r89;
	ld.global.u32 	%r90, [%rd30];
	st.global.u32 	[%rd32], %r90;
	add.s32 	%r113, %r113, 4;
	ld.global.u32 	%r91, [%rd30+4];
	add.s32 	%r108, %r108, 4;
	st.global.u32 	[%rd32+4], %r91;
	add.s32 	%r120, %r120, 4;
	setp.eq.s32 	%p18, %r120, 0;
	@%p18 bra 	$L__BB0_15;
	bra.uni 	$L__BB0_14;
$L__BB0_15:
	setp.ge.s32 	%p19, %r1, %r2;
	@%p19 bra 	$L__BB0_22;
	sub.s32 	%r92, %r2, %r1;
	and.b32  	%r43, %r92, 3;
	setp.eq.s32 	%p20, %r43, 0;
	mov.u32 	%r119, %r1;
	@%p20 bra 	$L__BB0_19;
	neg.s32 	%r117, %r43;
	mov.u32 	%r119, %r1;
$L__BB0_18:
	.pragma "nounroll";
	mul.wide.s32 	%rd33, %r119, 4;
	add.s64 	%rd34, %rd1, %rd33;
	add.s64 	%rd35, %rd2, %rd33;
	ld.global.u32 	%r93, [%rd35];
	st.global.u32 	[%rd34], %r93;
	add.s32 	%r119, %r119, 1;
	add.s32 	%r117, %r117, 1;
	setp.ne.s32 	%p21, %r117, 0;
	@%p21 bra 	$L__BB0_18;
$L__BB0_19:
	sub.s32 	%r94, %r1, %r2;
	setp.gt.u32 	%p22, %r94, -4;
	@%p22 bra 	$L__BB0_22;
	sub.s32 	%r123, %r119, %r2;
	add.s64 	%rd7, %rd2, 8;
	add.s64 	%rd8, %rd1, 8;
$L__BB0_21:
	mul.wide.s32 	%rd36, %r119, 4;
	add.s64 	%rd37, %rd7, %rd36;
	add.s64 	%rd38, %rd8, %rd36;
	ld.global.u32 	%r95, [%rd37+-8];
	st.global.u32 	[%rd38+-8], %r95;
	ld.global.u32 	%r96, [%rd37+-4];
	st.global.u32 	[%rd38+-4], %r96;
	ld.global.u32 	%r97, [%rd37];
	st.global.u32 	[%rd38], %r97;
	ld.global.u32 	%r98, [%rd37+4];
	st.global.u32 	[%rd38+4], %r98;
	add.s32 	%r119, %r119, 4;
	add.s32 	%r123, %r123, 4;
	setp.ne.s32 	%p23, %r123, 0;
	@%p23 bra 	$L__BB0_21;
$L__BB0_22:
	ret;
$L__BB0_23:
	mul.wide.s32 	%rd11, %r99, 4;
	add.s64 	%rd12, %rd1, %rd11;
	ld.global.u32 	%r70, [%rd12];
	mul.wide.s32 	%rd13, %r100, 4;
	add.s64 	%rd14, %rd1, %rd13;
	ld.global.u32 	%r72, [%rd14];
	setp.gt.s32 	%p4, %r70, %r72;
	setp.le.s32 	%p5, %r70, %r72;
	selp.u32 	%r74, 1, 0, %p5;
	add.s32 	%r99, %r99, %r74;
	selp.u32 	%r75, 1, 0, %p4;
	add.s32 	%r100, %r100, %r75;
	min.s32 	%r76, %r70, %r72;
	mul.wide.s32 	%rd15, %r108, 4;
	add.s64 	%rd16, %rd2, %rd15;
	st.global.u32 	[%rd16], %r76;
	add.s32 	%r108, %r108, 1;
	setp.lt.s32 	%p6, %r99, %r3;
	setp.lt.s32 	%p7, %r100, %r2;
	and.pred  	%p8, %p6, %p7;
	@%p8 bra 	$L__BB0_23;
	bra.uni 	$L__BB0_1;

}


// ===== COMPILED SASS (sm_100) =====

	.target	sm_100

	.elftype	@"ET_EXEC"


//--------------------- .note.nv.tkinfo           --------------------------
	.section	.note.nv.tkinfo,"",@"SHT_NOTE"
	.sectionflags	@"SHF_NOTE_NV_TKINFO"
	.tkinfo
        /*0018*/ 	.word	0x00000002
        /*0030*/ 	.string	""
        /*0030*/ 	.string	"ptxas"
        /*0030*/ 	.string	"Cuda compilation tools, release 13.0, V13.0.88"
        /*0030*/ 	.string	"Build cuda_13.0.r13.0/compiler.36424714_0"
        /*0030*/ 	.string	"-arch sm_100 -m 64 "



//--------------------- .note.nv.cuinfo           --------------------------
	.section	.note.nv.cuinfo,"",@"SHT_NOTE"
	.sectionflags	@"SHF_NOTE_NV_CUINFO"
        /*0018*/ 	.short	0x0002
        /*001a*/ 	.short	0x0064
        /*001c*/ 	.short	0x0082
	.zero		2


//--------------------- .nv.info                  --------------------------
	.section	.nv.info,"",@"SHT_CUDA_INFO"
	.align	4


	//----- nvinfo : EIATTR_REGCOUNT
	.align		4
        /*0000*/ 	.byte	0x04, 0x2f
        /*0002*/ 	.short	(.L_1 - .L_0)
	.align		4
.L_0:
        /*0004*/ 	.word	index@(_Z11mergeKernelPiS_ii)
        /*0008*/ 	.word	0x0000001a


	//----- nvinfo : EIATTR_FRAME_SIZE
	.align		4
.L_1:
        /*000c*/ 	.byte	0x04, 0x11
        /*000e*/ 	.short	(.L_3 - .L_2)
	.align		4
.L_2:
        /*0010*/ 	.word	index@(_Z11mergeKernelPiS_ii)
        /*0014*/ 	.word	0x00000000


	//----- nvinfo : EIATTR_MIN_STACK_SIZE
	.align		4
.L_3:
        /*0018*/ 	.byte	0x04, 0x12
        /*001a*/ 	.short	(.L_5 - .L_4)
	.align		4
.L_4:
        /*001c*/ 	.word	index@(_Z11mergeKernelPiS_ii)
        /*0020*/ 	.word	0x00000000
.L_5:


//--------------------- .nv.compat                --------------------------
	.section	.nv.compat,"",@"SHT_CUDA_COMPAT_INFO"
	.align	4
        /*0000*/ 	.byte	0x02, 0x09, 0x00, 0x00, 0x02, 0x02, 0x01, 0x00, 0x02, 0x05, 0x05, 0x00, 0x03, 0x07, 0x01, 0x01
        /*0010*/ 	.byte	0x02, 0x03, 0x00, 0x00, 0x02, 0x06, 0x01, 0x00, 0x04, 0x0b, 0x08, 0x00, 0x09, 0x00, 0x00, 0x00
        /*0020*/ 	.byte	0x00, 0x00, 0x00, 0x00


//--------------------- .nv.info._Z11mergeKernelPiS_ii --------------------------
	.section	.nv.info._Z11mergeKernelPiS_ii,"",@"SHT_CUDA_INFO"
	.sectionflags	@""
	.align	4


	//----- nvinfo : EIATTR_CUDA_API_VERSION
	.align		4
        /*0000*/ 	.byte	0x04, 0x37
        /*0002*/ 	.short	(.L_7 - .L_6)
.L_6:
        /*0004*/ 	.word	0x00000082


	//----- nvinfo : EIATTR_KPARAM_INFO
	.align		4
.L_7:
        /*0008*/ 	.byte	0x04, 0x17
        /*000a*/ 	.short	(.L_9 - .L_8)
.L_8:
        /*000c*/ 	.word	0x00000000
        /*0010*/ 	.short	0x0003
        /*0012*/ 	.short	0x0014
        /*0014*/ 	.byte	0x00, 0xf0, 0x11, 0x00


	//----- nvinfo : EIATTR_KPARAM_INFO
	.align		4
.L_9:
        /*0018*/ 	.byte	0x04, 0x17
        /*001a*/ 	.short	(.L_11 - .L_10)
.L_10:
        /*001c*/ 	.word	0x00000000
        /*0020*/ 	.short	0x0002
        /*0022*/ 	.short	0x0010
        /*0024*/ 	.byte	0x00, 0xf0, 0x11, 0x00


	//----- nvinfo : EIATTR_KPARAM_INFO
	.align		4
.L_11:
        /*0028*/ 	.byte	0x04, 0x17
        /*002a*/ 	.short	(.L_13 - .L_12)
.L_12:
        /*002c*/ 	.word	0x00000000
        /*0030*/ 	.short	0x0001
        /*0032*/ 	.short	0x0008
        /*0034*/ 	.byte	0x00, 0xf5, 0x21, 0x00


	//----- nvinfo : EIATTR_KPARAM_INFO
	.align		4
.L_13:
        /*0038*/ 	.byte	0x04, 0x17
        /*003a*/ 	.short	(.L_15 - .L_14)
.L_14:
        /*003c*/ 	.word	0x00000000
        /*0040*/ 	.short	0x0000
        /*0042*/ 	.short	0x0000
        /*0044*/ 	.byte	0x00, 0xf5, 0x21, 0x00


	//----- nvinfo : EIATTR_SPARSE_MMA_MASK
	.align		4
.L_15:
        /*0048*/ 	.byte	0x03, 0x50
        /*004a*/ 	.short	0x0000


	//----- nvinfo : EIATTR_MAXREG_COUNT
	.align		4
        /*004c*/ 	.byte	0x03, 0x1b
        /*004e*/ 	.short	0x00ff


	//----- nvinfo : EIATTR_MERCURY_ISA_VERSION
	.align		4
        /*0050*/ 	.byte	0x03, 0x5f
        /*0052*/ 	.short	0x0101


	//----- nvinfo : EIATTR_VRC_CTA_INIT_COUNT
	.align		4
        /*0054*/ 	.byte	0x02, 0x4a
	.zero		1
	.zero		1


	//----- nvinfo : EIATTR_EXIT_INSTR_OFFSETS
	.align		4
        /*0058*/ 	.byte	0x04, 0x1c
        /*005a*/ 	.short	(.L_17 - .L_16)


	//   ....[0]....
.L_16:
        /*005c*/ 	.word	0x00000880


	//   ....[1]....
        /*0060*/ 	.word	0x000009d0


	//   ....[2]....
        /*0064*/ 	.word	0x00000b60


	//----- nvinfo : EIATTR_CRS_STACK_SIZE
	.align		4
.L_17:
        /*0068*/ 	.byte	0x04, 0x1e
        /*006a*/ 	.short	(.L_19 - .L_18)
.L_18:
        /*006c*/ 	.word	0x00000000


	//----- nvinfo : EIATTR_CBANK_PARAM_SIZE
	.align		4
.L_19:
        /*0070*/ 	.byte	0x03, 0x19
        /*0072*/ 	.short	0x0018


	//----- nvinfo : EIATTR_PARAM_CBANK
	.align		4
        /*0074*/ 	.byte	0x04, 0x0a
        /*0076*/ 	.short	(.L_21 - .L_20)
	.align		4
.L_20:
        /*0078*/ 	.word	index@(.nv.constant0._Z11mergeKernelPiS_ii)
        /*007c*/ 	.short	0x0380
        /*007e*/ 	.short	0x0018


	//----- nvinfo : EIATTR_SW_WAR
	.align		4
.L_21:
        /*0080*/ 	.byte	0x04, 0x36
        /*0082*/ 	.short	(.L_23 - .L_22)
.L_22:
        /*0084*/ 	.word	0x00000008
.L_23:


//--------------------- .nv.callgraph             --------------------------
	.section	.nv.callgraph,"",@"SHT_CUDA_CALLGRAPH"
	.align	4
	.sectionentsize	8
	.align		4
        /*0000*/ 	.word	0x00000000
	.align		4
        /*0004*/ 	.word	0xffffffff
	.align		4
        /*0008*/ 	.word	0x00000000
	.align		4
        /*000c*/ 	.word	0xfffffffe
	.align		4
        /*0010*/ 	.word	0x00000000
	.align		4
        /*0014*/ 	.word	0xfffffffd
	.align		4
        /*0018*/ 	.word	0x00000000
	.align		4
        /*001c*/ 	.word	0xfffffffc


//--------------------- .text._Z11mergeKernelPiS_ii --------------------------
	.section	.text._Z11mergeKernelPiS_ii,"ax",@progbits
	.align	128
        .global         _Z11mergeKernelPiS_ii
        .type           _Z11mergeKernelPiS_ii,@function
        .size           _Z11mergeKernelPiS_ii,(.L_x_20 - _Z11mergeKernelPiS_ii)
        .other          _Z11mergeKernelPiS_ii,@"STO_CUDA_ENTRY STV_DEFAULT"
_Z11mergeKernelPiS_ii:
.text._Z11mergeKernelPiS_ii:
[----:B------:R-:W-:Y:S01]  /*0000*/  LDC R1, c[0x0][0x37c] ;  /* 0x0000df00ff017b82 */ /* 0x000fe20000000800 */
[----:B------:R-:W0:Y:S07]  /*0010*/  S2R R0, SR_TID.X ;  /* 0x0000000000007919 */ /* 0x000e2e0000002100 */
[----:B------:R-:W1:Y:S01]  /*0020*/  LDC.64 R6, c[0x0][0x390] ;  /* 0x0000e400ff067b82 */ /* 0x000e620000000a00 */
[----:B------:R-:W0:Y:S01]  /*0030*/  LDCU UR4, c[0x0][0x360] ;  /* 0x00006c00ff0477ac */ /* 0x000e220008000800 */
[----:B------:R-:W-:Y:S01]  /*0040*/  BSSY.RECONVERGENT B0, `(.L_x_0) ;  /* 0x0000024000007945 */ /* 0x000fe20003800200 */
[----:B------:R-:W0:Y:S01]  /*0050*/  S2R R3, SR_CTAID.X ;  /* 0x0000000000037919 */ /* 0x000e220000002500 */
[----:B------:R-:W2:Y:S04]  /*0060*/  LDCU.64 UR6, c[0x0][0x358] ;  /* 0x00006b00ff0677ac */ /* 0x000ea80008000a00 */
[----:B------:R-:W3:Y:S01]  /*0070*/  LDC.64 R8, c[0x0][0x388] ;  /* 0x0000e200ff087b82 */ /* 0x000ee20000000a00 */
[----:B0-----:R-:W-:-:S04]  /*0080*/  IMAD R0, R3, UR4, R0 ;  /* 0x0000000403007c24 */ /* 0x001fc8000f8e0200 */
[----:B-1----:R-:W-:-:S04]  /*0090*/  IMAD R0, R0, R7, RZ ;  /* 0x0000000700007224 */ /* 0x002fc800078e02ff */
[----:B------:R-:W-:-:S04]  /*00a0*/  IMAD.SHL.U32 R3, R0, 0x2, RZ ;  /* 0x0000000200037824 */ /* 0x000fc800078e00ff */
[----:B------:R-:W-:Y:S01]  /*00b0*/  IMAD.IADD R5, R3, 0x1, R7 ;  /* 0x0000000103057824 */ /* 0x000fe200078e0207 */
[----:B------:R-:W-:Y:S01]  /*00c0*/  MOV R17, R3 ;  /* 0x0000000300117202 */ /* 0x000fe20000000f00 */
[----:B------:R-:W-:-:S03]  /*00d0*/  IMAD.MOV.U32 R2, RZ, RZ, R3 ;  /* 0x000000ffff027224 */ /* 0x000fc600078e0003 */
[C---:B------:R-:W-:Y:S02]  /*00e0*/  VIADDMNMX R0, R5.reuse, R7, R6, PT ;  /* 0x0000000705007246 */ /* 0x040fe40003800106 */
[C---:B------:R-:W-:Y:S02]  /*00f0*/  VIMNMX R4, PT, PT, R5.reuse, R6, PT ;  /* 0x0000000605047248 */ /* 0x040fe40003fe0100 */
[----:B------:R-:W0:Y:S01]  /*0100*/  LDC.64 R6, c[0x0][0x380] ;  /* 0x0000e000ff067b82 */ /* 0x000e220000000a00 */
[----:B------:R-:W-:Y:S02]  /*0110*/  ISETP.GE.AND P0, PT, R5, R0, PT ;  /* 0x000000000500720c */ /* 0x000fe40003f06270 */
[----:B------:R-:W-:Y:S02]  /*0120*/  IMAD.MOV.U32 R5, RZ, RZ, R4 ;  /* 0x000000ffff057224 */ /* 0x000fe400078e0004 */
[----:B------:R-:W-:-:S13]  /*0130*/  ISETP.GE.OR P0, PT, R3, R4, P0 ;  /* 0x000000040300720c */ /* 0x000fda0000706670 */
[----:B--23--:R-:W-:Y:S05]  /*0140*/  @P0 BRA `(.L_x_1) ;  /* 0x00000000004c0947 */ /* 0x00cfea0003800000 */
.L_x_2:
[----:B0-----:R-:W-:-:S04]  /*0150*/  IMAD.WIDE R10, R17, 0x4, R6 ;  /* 0x00000004110a7825 */ /* 0x001fc800078e0206 */
[----:B------:R-:W-:Y:S02]  /*0160*/  IMAD.WIDE R12, R5, 0x4, R6 ;  /* 0x00000004050c7825 */ /* 0x000fe400078e0206 */
[----:B------:R-:W2:Y:S04]  /*0170*/  LDG.E R10, desc[UR6][R10.64] ;  /* 0x000000060a0a7981 */ /* 0x000ea8000c1e1900 */
[----:B------:R-:W2:Y:S01]  /*0180*/  LDG.E R13, desc[UR6][R12.64] ;  /* 0x000000060c0d7981 */ /* 0x000ea2000c1e1900 */
[----:B------:R-:W-:Y:S01]  /*0190*/  IMAD.WIDE R14, R2, 0x4, R8 ;  /* 0x00000004020e7825 */ /* 0x000fe200078e0208 */
[----:B------:R-:W-:-:S03]  /*01a0*/  IADD3 R19, PT, PT, R17, 0x1, RZ ;  /* 0x0000000111137810 */ /* 0x000fc60007ffe0ff */
[----:B------:R-:W-:Y:S02]  /*01b0*/  VIADD R21, R5, 0x1 ;  /* 0x0000000105157836 */ /* 0x000fe40000000000 */
[----:B------:R-:W-:Y:S01]  /*01c0*/  VIADD R2, R2, 0x1 ;  /* 0x0000000102027836 */ /* 0x000fe20000000000 */
[CC--:B--2---:R-:W-:Y:S02]  /*01d0*/  ISETP.GT.AND P1, PT, R10.reuse, R13.reuse, PT ;  /* 0x0000000d0a00720c */ /* 0x0c4fe40003f24270 */
[CC--:B------:R-:W-:Y:S02]  /*01e0*/  ISETP.GT.AND P0, PT, R10.reuse, R13.reuse, PT ;  /* 0x0000000d0a00720c */ /* 0x0c0fe40003f04270 */
[----:B------:R-:W-:-:S05]  /*01f0*/  VIMNMX R23, PT, PT, R10, R13, PT ;  /* 0x0000000d0a177248 */ /* 0x000fca0003fe0100 */
[----:B------:R1:W-:Y:S04]  /*0200*/  STG.E desc[UR6][R14.64], R23 ;  /* 0x000000170e007986 */ /* 0x0003e8000c101906 */
[----:B------:R-:W-:Y:S02]  /*0210*/  @P1 IMAD.MOV R19, RZ, RZ, R17 ;  /* 0x000000ffff131224 */ /* 0x000fe400078e0211 */
[----:B------:R-:W-:Y:S02]  /*0220*/  @!P0 IADD3 R21, PT, PT, R5, RZ, RZ ;  /* 0x000000ff05158210 */ /* 0x000fe40007ffe0ff */
[----:B------:R-:W-:Y:S01]  /*0230*/  IMAD.MOV.U32 R17, RZ, RZ, R19 ;  /* 0x000000ffff117224 */ /* 0x000fe200078e0013 */
[----:B------:R-:W-:Y:S02]  /*0240*/  ISETP.LT.AND P1, PT, R19, R4, PT ;  /* 0x000000041300720c */ /* 0x000fe40003f21270 */
[----:B------:R-:W-:-:S02]  /*0250*/  ISETP.GE.AND P0, PT, R21, R0, PT ;  /* 0x000000001500720c */ /* 0x000fc40003f06270 */
[----:B------:R-:W-:-:S11]  /*0260*/  MOV R5, R21 ;  /* 0x0000001500057202 */ /* 0x000fd60000000f00 */
[----:B-1----:R-:W-:Y:S05]  /*0270*/  @!P0 BRA P1, `(.L_x_2) ;  /* 0xfffffffc00b48947 */ /* 0x002fea000083ffff */
.L_x_1:
[----:B------:R-:W-:Y:S05]  /*0280*/  BSYNC.RECONVERGENT B0 ;  /* 0x0000000000007941 */ /* 0x000fea0003800200 */
.L_x_0:
[----:B------:R-:W-:Y:S01]  /*0290*/  ISETP.GE.AND P0, PT, R17, R4, PT ;  /* 0x000000041100720c */ /* 0x000fe20003f06270 */
[----:B------:R-:W-:-:S12]  /*02a0*/  BSSY.RECONVERGENT B0, `(.L_x_3) ;  /* 0x000002e000007945 */ /* 0x000fd80003800200 */
[----:B------:R-:W-:Y:S05]  /*02b0*/  @P0 BRA `(.L_x_4) ;  /* 0x0000000000b00947 */ /* 0x000fea0003800000 */
[----:B0-----:R-:W-:Y:S01]  /*02c0*/  IMAD.IADD R6, R4, 0x1, -R17 ;  /* 0x0000000104067824 */ /* 0x001fe200078e0a11 */
[----:B------:R-:W-:Y:S01]  /*02d0*/  BSSY.RECONVERGENT B1, `(.L_x_5) ;  /* 0x0000013000017945 */ /* 0x000fe20003800200 */
[----:B------:R-:W-:Y:S01]  /*02e0*/  IMAD.IADD R7, R17, 0x1, -R4 ;  /* 0x0000000111077824 */ /* 0x000fe200078e0a04 */
[----:B------:R-:W-:Y:S02]  /*02f0*/  MOV R11, R17 ;  /* 0x00000011000b7202 */ /* 0x000fe40000000f00 */
[----:B------:R-:W-:Y:S02]  /*0300*/  LOP3.LUT P1, R6, R6, 0x3, RZ, 0xc0, !PT ;  /* 0x0000000306067812 */ /* 0x000fe4000782c0ff */
[----:B------:R-:W-:-:S11]  /*0310*/  ISETP.GT.U32.AND P0, PT, R7, -0x4, PT ;  /* 0xfffffffc0700780c */ /* 0x000fd60003f04070 */
[----:B------:R-:W-:Y:S05]  /*0320*/  @!P1 BRA `(.L_x_6) ;  /* 0x0000000000349947 */ /* 0x000fea0003800000 */
[----:B------:R-:W0:Y:S01]  /*0330*/  LDC.64 R14, c[0x0][0x380] ;  /* 0x0000e000ff0e7b82 */ /* 0x000e220000000a00 */
[----:B------:R-:W-:Y:S02]  /*0340*/  IMAD.MOV R10, RZ, RZ, -R6 ;  /* 0x000000ffff0a7224 */ /* 0x000fe400078e0a06 */
[----:B------:R-:W-:-:S05]  /*0350*/  IMAD.MOV.U32 R11, RZ, RZ, R17 ;  /* 0x000000ffff0b7224 */ /* 0x000fca00078e0011 */
[----:B------:R-:W1:Y:S02]  /*0360*/  LDC.64 R8, c[0x0][0x388] ;  /* 0x0000e200ff087b82 */ /* 0x000e640000000a00 */
.L_x_7:
[----:B0-2---:R-:W-:-:S06]  /*0370*/  IMAD.WIDE R6, R11, 0x4, R14 ;  /* 0x000000040b067825 */ /* 0x005fcc00078e020e */
[----:B------:R-:W2:Y:S01]  /*0380*/  LDG.E R7, desc[UR6][R6.64] ;  /* 0x0000000606077981 */ /* 0x000ea2000c1e1900 */
[----:B-1----:R-:W-:Y:S01]  /*0390*/  IMAD.WIDE R12, R2, 0x4, R8 ;  /* 0x00000004020c7825 */ /* 0x002fe200078e0208 */
[----:B------:R-:W-:-:S03]  /*03a0*/  IADD3 R10, PT, PT, R10, 0x1, RZ ;  /* 0x000000010a0a7810 */ /* 0x000fc60007ffe0ff */
[----:B------:R-:W-:Y:S01]  /*03b0*/  VIADD R11, R11, 0x1 ;  /* 0x000000010b0b7836 */ /* 0x000fe20000000000 */
[----:B------:R-:W-:Y:S01]  /*03c0*/  ISETP.NE.AND P1, PT, R10, RZ, PT ;  /* 0x000000ff0a00720c */ /* 0x000fe20003f25270 */
[----:B------:R-:W-:Y:S01]  /*03d0*/  VIADD R2, R2, 0x1 ;  /* 0x0000000102027836 */ /* 0x000fe20000000000 */
[----:B--2---:R2:W-:Y:S11]  /*03e0*/  STG.E desc[UR6][R12.64], R7 ;  /* 0x000000070c007986 */ /* 0x0045f6000c101906 */
[----:B------:R-:W-:Y:S05]  /*03f0*/  @P1 BRA `(.L_x_7) ;  /* 0xfffffffc00dc1947 */ /* 0x000fea000383ffff */
.L_x_6:
[----:B------:R-:W-:Y:S05]  /*0400*/  BSYNC.RECONVERGENT B1 ;  /* 0x0000000000017941 */ /* 0x000fea0003800200 */
.L_x_5:
[----:B------:R-:W-:Y:S05]  /*0410*/  @P0 BRA `(.L_x_4) ;  /* 0x0000000000580947 */ /* 0x000fea0003800000 */
[----:B--2---:R-:W0:Y:S01]  /*0420*/  LDC.64 R6, c[0x0][0x380] ;  /* 0x0000e000ff067b82 */ /* 0x004e220000000a00 */
[----:B------:R-:W-:-:S07]  /*0430*/  IADD3 R4, PT, PT, -R4, R11, RZ ;  /* 0x0000000b04047210 */ /* 0x000fce0007ffe1ff */
[----:B------:R-:W1:Y:S01]  /*0440*/  LDC.64 R8, c[0x0][0x388] ;  /* 0x0000e200ff087b82 */ /* 0x000e620000000a00 */
[----:B0-----:R-:W-:-:S05]  /*0450*/  IADD3 R6, P0, PT, R6, 0x8, RZ ;  /* 0x0000000806067810 */ /* 0x001fca0007f1e0ff */
[----:B------:R-:W-:Y:S01]  /*0460*/  IMAD.X R7, RZ, RZ, R7, P0 ;  /* 0x000000ffff077224 */ /* 0x000fe200000e0607 */
[----:B-1----:R-:W-:-:S05]  /*0470*/  IADD3 R8, P1, PT, R8, 0x8, RZ ;  /* 0x0000000808087810 */ /* 0x002fca0007f3e0ff */
[----:B------:R-:W-:-:S08]  /*0480*/  IMAD.X R9, RZ, RZ, R9, P1 ;  /* 0x000000ffff097224 */ /* 0x000fd000008e0609 */
.L_x_8:
[----:B------:R-:W-:-:S05]  /*0490*/  IMAD.WIDE R12, R11, 0x4, R6 ;  /* 0x000000040b0c7825 */ /* 0x000fca00078e0206 */
[----:B-1----:R-:W2:Y:S01]  /*04a0*/  LDG.E R17, desc[UR6][R12.64+-0x8] ;  /* 0xfffff8060c117981 */ /* 0x002ea2000c1e1900 */
[----:B------:R-:W-:-:S05]  /*04b0*/  IMAD.WIDE R14, R2, 0x4, R8 ;  /* 0x00000004020e7825 */ /* 0x000fca00078e0208 */
[----:B--2---:R1:W-:Y:S04]  /*04c0*/  STG.E desc[UR6][R14.64+-0x8], R17 ;  /* 0xfffff8110e007986 */ /* 0x0043e8000c101906 */
[----:B------:R-:W2:Y:S04]  /*04d0*/  LDG.E R19, desc[UR6][R12.64+-0x4] ;  /* 0xfffffc060c137981 */ /* 0x000ea8000c1e1900 */
[----:B--2---:R1:W-:Y:S04]  /*04e0*/  STG.E desc[UR6][R14.64+-0x4], R19 ;  /* 0xfffffc130e007986 */ /* 0x0043e8000c101906 */
[----:B------:R-:W2:Y:S04]  /*04f0*/  LDG.E R21, desc[UR6][R12.64] ;  /* 0x000000060c157981 */ /* 0x000ea8000c1e1900 */
[----:B--2---:R1:W-:Y:S04]  /*0500*/  STG.E desc[UR6][R14.64], R21 ;  /* 0x000000150e007986 */ /* 0x0043e8000c101906 */
[----:B------:R-:W2:Y:S01]  /*0510*/  LDG.E R23, desc[UR6][R12.64+0x4] ;  /* 0x000004060c177981 */ /* 0x000ea2000c1e1900 */
[----:B------:R-:W-:Y:S01]  /*0520*/  IADD3 R4, PT, PT, R4, 0x4, RZ ;  /* 0x0000000404047810 */ /* 0x000fe20007ffe0ff */
[----:B------:R-:W-:Y:S01]  /*0530*/  VIADD R11, R11, 0x4 ;  /* 0x000000040b0b7836 */ /* 0x000fe20000000000 */
[----:B------:R-:W-:-:S02]  /*0540*/  IADD3 R2, PT, PT, R2, 0x4, RZ ;  /* 0x0000000402027810 */ /* 0x000fc40007ffe0ff */
[----:B------:R-:W-:Y:S01]  /*0550*/  ISETP.NE.AND P0, PT, R4, RZ, PT ;  /* 0x000000ff0400720c */ /* 0x000fe20003f05270 */
[----:B--2---:R1:W-:-:S12]  /*0560*/  STG.E desc[UR6][R14.64+0x4], R23 ;  /* 0x000004170e007986 */ /* 0x0043d8000c101906 */
[----:B------:R-:W-:Y:S05]  /*0570*/  @P0 BRA `(.L_x_8) ;  /* 0xfffffffc00c40947 */ /* 0x000fea000383ffff */
.L_x_4:
[----:B------:R-:W-:Y:S05]  /*0580*/  BSYNC.RECONVERGENT B0 ;  /* 0x0000000000007941 */ /* 0x000fea0003800200 */
.L_x_3:
[----:B------:R-:W-:Y:S01]  /*0590*/  ISETP.GE.AND P0, PT, R5, R0, PT ;  /* 0x000000000500720c */ /* 0x000fe20003f06270 */
[----:B------:R-:W-:-:S12]  /*05a0*/  BSSY.RECONVERGENT B0, `(.L_x_9) ;  /* 0x000002c000007945 */ /* 0x000fd80003800200 */
[----:B------:R-:W-:Y:S05]  /*05b0*/  @P0 BRA `(.L_x_10) ;  /* 0x0000000000a80947 */ /* 0x000fea0003800000 */
[C---:B------:R-:W-:Y:S01]  /*05c0*/  IMAD.IADD R4, R0.reuse, 0x1, -R5 ;  /* 0x0000000100047824 */ /* 0x040fe200078e0a05 */
[----:B0-----:R-:W-:Y:S01]  /*05d0*/  IADD3 R6, PT, PT, -R0, R5, RZ ;  /* 0x0000000500067210 */ /* 0x001fe20007ffe1ff */
[----:B------:R-:W-:Y:S03]  /*05e0*/  BSSY.RECONVERGENT B1, `(.L_x_11) ;  /* 0x0000010000017945 */ /* 0x000fe60003800200 */
[----:B------:R-:W-:Y:S02]  /*05f0*/  LOP3.LUT P1, R4, R4, 0x3, RZ, 0xc0, !PT ;  /* 0x0000000304047812 */ /* 0x000fe4000782c0ff */
[----:B------:R-:W-:-:S11]  /*0600*/  ISETP.GT.U32.AND P0, PT, R6, -0x4, PT ;  /* 0xfffffffc0600780c */ /* 0x000fd60003f04070 */
[----:B------:R-:W-:Y:S05]  /*0610*/  @!P1 BRA `(.L_x_12) ;  /* 0x0000000000309947 */ /* 0x000fea0003800000 */
[----:B--2---:R-:W0:Y:S01]  /*0620*/  LDC.64 R12, c[0x0][0x380] ;  /* 0x0000e000ff0c7b82 */ /* 0x004e220000000a00 */
[----:B------:R-:W-:-:S07]  /*0630*/  IMAD.MOV R4, RZ, RZ, -R4 ;  /* 0x000000ffff047224 */ /* 0x000fce00078e0a04 */
[----:B------:R-:W2:Y:S02]  /*0640*/  LDC.64 R8, c[0x0][0x388] ;  /* 0x0000e200ff087b82 */ /* 0x000ea40000000a00 */
.L_x_13:
[----:B0--3--:R-:W-:-:S06]  /*0650*/  IMAD.WIDE R6, R5, 0x4, R12 ;  /* 0x0000000405067825 */ /* 0x009fcc00078e020c */
[----:B------:R-:W3:Y:S01]  /*0660*/  LDG.E R7, desc[UR6][R6.64] ;  /* 0x0000000606077981 */ /* 0x000ee2000c1e1900 */
[----:B--2---:R-:W-:Y:S01]  /*0670*/  IMAD.WIDE R10, R2, 0x4, R8 ;  /* 0x00000004020a7825 */ /* 0x004fe200078e0208 */
[----:B------:R-:W-:Y:S02]  /*0680*/  IADD3 R4, PT, PT, R4, 0x1, RZ ;  /* 0x0000000104047810 */ /* 0x000fe40007ffe0ff */
[----:B------:R-:W-:Y:S01]  /*0690*/  IADD3 R2, PT, PT, R2, 0x1, RZ ;  /* 0x0000000102027810 */ /* 0x000fe20007ffe0ff */
[----:B------:R-:W-:Y:S01]  /*06a0*/  VIADD R5, R5, 0x1 ;  /* 0x0000000105057836 */ /* 0x000fe20000000000 */
[----:B------:R-:W-:Y:S01]  /*06b0*/  ISETP.NE.AND P1, PT, R4, RZ, PT ;  /* 0x000000ff0400720c */ /* 0x000fe20003f25270 */
[----:B---3--:R3:W-:-:S12]  /*06c0*/  STG.E desc[UR6][R10.64], R7 ;  /* 0x000000070a007986 */ /* 0x0087d8000c101906 */
[----:B------:R-:W-:Y:S05]  /*06d0*/  @P1 BRA `(.L_x_13) ;  /* 0xfffffffc00dc1947 */ /* 0x000fea000383ffff */
.L_x_12:
[----:B------:R-:W-:Y:S05]  /*06e0*/  BSYNC.RECONVERGENT B1 ;  /* 0x0000000000017941 */ /* 0x000fea0003800200 */
.L_x_11:
[----:B------:R-:W-:Y:S05]  /*06f0*/  @P0 BRA `(.L_x_10) ;  /* 0x0000000000580947 */ /* 0x000fea0003800000 */
[----:B--23--:R-:W0:Y:S01]  /*0700*/  LDC.64 R6, c[0x0][0x388] ;  /* 0x0000e200ff067b82 */ /* 0x00ce220000000a00 */
[----:B------:R-:W-:-:S07]  /*0710*/  IMAD.IADD R4, R5, 0x1, -R0 ;  /* 0x0000000105047824 */ /* 0x000fce00078e0a00 */
[----:B------:R-:W2:Y:S01]  /*0720*/  LDC.64 R8, c[0x0][0x380] ;  /* 0x0000e000ff087b82 */ /* 0x000ea20000000a00 */
[----:B0-----:R-:W-:-:S05]  /*0730*/  IADD3 R6, P1, PT, R6, 0x8, RZ ;  /* 0x0000000806067810 */ /* 0x001fca0007f3e0ff */
[----:B------:R-:W-:Y:S01]  /*0740*/  IMAD.X R7, RZ, RZ, R7, P1 ;  /* 0x000000ffff077224 */ /* 0x000fe200008e0607 */
[----:B--2---:R-:W-:-:S04]  /*0750*/  IADD3 R8, P0, PT, R8, 0x8, RZ ;  /* 0x0000000808087810 */ /* 0x004fc80007f1e0ff */
[----:B------:R-:W-:-:S09]  /*0760*/  IADD3.X R9, PT, PT, RZ, R9, RZ, P0, !PT ;  /* 0x00000009ff097210 */ /* 0x000fd200007fe4ff */
.L_x_14:
[----:B------:R-:W-:-:S05]  /*0770*/  IMAD.WIDE R10, R5, 0x4, R8 ;  /* 0x00000004050a7825 */ /* 0x000fca00078e0208 */
[----:B-1--4-:R-:W2:Y:S01]  /*0780*/  LDG.E R15, desc[UR6][R10.64+-0x8] ;  /* 0xfffff8060a0f7981 */ /* 0x012ea2000c1e1900 */
        /* <DEDUP_REMOVED lines=13> */
.L_x_10:
[----:B------:R-:W-:Y:S05]  /*0860*/  BSYNC.RECONVERGENT B0 ;  /* 0x0000000000007941 */ /* 0x000fea0003800200 */
.L_x_9:
[----:B------:R-:W-:-:S13]  /*0870*/  ISETP.GE.AND P0, PT, R3, R0, PT ;  /* 0x000000000300720c */ /* 0x000fda0003f06270 */
[----:B------:R-:W-:Y:S05]  /*0880*/  @P0 EXIT ;  /* 0x000000000000094d */ /* 0x000fea0003800000 */
[--C-:B------:R-:W-:Y:S01]  /*0890*/  IMAD.IADD R2, R0, 0x1, -R3.reuse ;  /* 0x0000000100027824 */ /* 0x100fe200078e0a03 */
[----:B------:R-:W-:Y:S01]  /*08a0*/  IADD3 R4, PT, PT, R3, -R0, RZ ;  /* 0x8000000003047210 */ /* 0x000fe20007ffe0ff */
[----:B------:R-:W-:Y:S01]  /*08b0*/  BSSY.RECONVERGENT B0, `(.L_x_15) ;  /* 0x0000011000007945 */ /* 0x000fe20003800200 */
[----:B---3--:R-:W-:Y:S02]  /*08c0*/  IMAD.MOV.U32 R11, RZ, RZ, R3 ;  /* 0x000000ffff0b7224 */ /* 0x008fe400078e0003 */
[----:B------:R-:W-:Y:S02]  /*08d0*/  LOP3.LUT P1, R2, R2, 0x3, RZ, 0xc0, !PT ;  /* 0x0000000302027812 */ /* 0x000fe4000782c0ff */
[----:B------:R-:W-:-:S11]  /*08e0*/  ISETP.GT.U32.AND P0, PT, R4, -0x4, PT ;  /* 0xfffffffc0400780c */ /* 0x000fd60003f04070 */
[----:B------:R-:W-:Y:S05]  /*08f0*/  @!P1 BRA `(.L_x_16) ;  /* 0x0000000000309947 */ /* 0x000fea0003800000 */
[----:B0-2---:R-:W0:Y:S01]  /*0900*/  LDC.64 R6, c[0x0][0x380] ;  /* 0x0000e000ff067b82 */ /* 0x005e220000000a00 */
[----:B------:R-:W-:Y:S01]  /*0910*/  IADD3 R10, PT, PT, -R2, RZ, RZ ;  /* 0x000000ff020a7210 */ /* 0x000fe20007ffe1ff */
[----:B------:R-:W-:-:S06]  /*0920*/  IMAD.MOV.U32 R11, RZ, RZ, R3 ;  /* 0x000000ffff0b7224 */ /* 0x000fcc00078e0003 */
[----:B------:R-:W2:Y:S02]  /*0930*/  LDC.64 R8, c[0x0][0x388] ;  /* 0x0000e200ff087b82 */ /* 0x000ea40000000a00 */
.L_x_17:
[----:B--23--:R-:W-:-:S06]  /*0940*/  IMAD.WIDE R4, R11, 0x4, R8 ;  /* 0x000000040b047825 */ /* 0x00cfcc00078e0208 */
[----:B------:R-:W2:Y:S01]  /*0950*/  LDG.E R5, desc[UR6][R4.64] ;  /* 0x0000000604057981 */ /* 0x000ea2000c1e1900 */
[----:B0-----:R-:W-:Y:S01]  /*0960*/  IMAD.WIDE R2, R11, 0x4, R6 ;  /* 0x000000040b027825 */ /* 0x001fe200078e0206 */
[----:B------:R-:W-:-:S03]  /*0970*/  IADD3 R10, PT, PT, R10, 0x1, RZ ;  /* 0x000000010a0a7810 */ /* 0x000fc60007ffe0ff */
[----:B------:R-:W-:Y:S01]  /*0980*/  VIADD R11, R11, 0x1 ;  /* 0x000000010b0b7836 */ /* 0x000fe20000000000 */
[----:B------:R-:W-:Y:S01]  /*0990*/  ISETP.NE.AND P1, PT, R10, RZ, PT ;  /* 0x000000ff0a00720c */ /* 0x000fe20003f25270 */
[----:B--2---:R3:W-:-:S12]  /*09a0*/  STG.E desc[UR6][R2.64], R5 ;  /* 0x0000000502007986 */ /* 0x0047d8000c101906 */
[----:B------:R-:W-:Y:S05]  /*09b0*/  @P1 BRA `(.L_x_17) ;  /* 0xfffffffc00e01947 */ /* 0x000fea000383ffff */
.L_x_16:
[----:B------:R-:W-:Y:S05]  /*09c0*/  BSYNC.RECONVERGENT B0 ;  /* 0x0000000000007941 */ /* 0x000fea0003800200 */
.L_x_15:
[----:B------:R-:W-:Y:S05]  /*09d0*/  @P0 EXIT ;  /* 0x000000000000094d */ /* 0x000fea0003800000 */
[----:B------:R-:W5:Y:S01]  /*09e0*/  LDCU.128 UR8, c[0x0][0x380] ;  /* 0x00007000ff0877ac */ /* 0x000f620008000c00 */
[----:B------:R-:W-:Y:S01]  /*09f0*/  IADD3 R0, PT, PT, -R0, R11, RZ ;  /* 0x0000000b00007210 */ /* 0x000fe20007ffe1ff */
[----:B-----5:R-:W-:Y:S02]  /*0a00*/  UIADD3 UR4, UP0, UPT, UR10, 0x8, URZ ;  /* 0x000000080a047890 */ /* 0x020fe4000ff1e0ff */
[----:B------:R-:W-:Y:S02]  /*0a10*/  UIADD3 UR8, UP1, UPT, UR8, 0x8, URZ ;  /* 0x0000000808087890 */ /* 0x000fe4000ff3e0ff */
[----:B------:R-:W-:Y:S02]  /*0a20*/  UIADD3.X UR5, UPT, UPT, URZ, UR11, URZ, UP0, !UPT ;  /* 0x0000000bff057290 */ /* 0x000fe400087fe4ff */
[----:B------:R-:W-:-:S12]  /*0a30*/  UIADD3.X UR9, UPT, UPT, URZ, UR9, URZ, UP1, !UPT ;  /* 0x00000009ff097290 */ /* 0x000fd80008ffe4ff */
.L_x_18:
[----:B---3--:R-:W-:Y:S01]  /*0a40*/  MOV R3, UR5 ;  /* 0x0000000500037c02 */ /* 0x008fe20008000f00 */
[----:B------:R-:W-:-:S04]  /*0a50*/  IMAD.U32 R2, RZ, RZ, UR4 ;  /* 0x00000004ff027e24 */ /* 0x000fc8000f8e00ff */
[----:B------:R-:W-:-:S05]  /*0a60*/  IMAD.WIDE R2, R11, 0x4, R2 ;  /* 0x000000040b027825 */ /* 0x000fca00078e0202 */
[----:B0-2---:R-:W2:Y:S01]  /*0a70*/  LDG.E R7, desc[UR6][R2.64+-0x8] ;  /* 0xfffff80602077981 */ /* 0x005ea2000c1e1900 */
[----:B------:R-:W-:Y:S01]  /*0a80*/  MOV R5, UR9 ;  /* 0x0000000900057c02 */ /* 0x000fe20008000f00 */
[----:B------:R-:W-:-:S04]  /*0a90*/  IMAD.U32 R4, RZ, RZ, UR8 ;  /* 0x00000008ff047e24 */ /* 0x000fc8000f8e00ff */
[----:B------:R-:W-:-:S05]  /*0aa0*/  IMAD.WIDE R4, R11, 0x4, R4 ;  /* 0x000000040b047825 */ /* 0x000fca00078e0204 */
[----:B--2---:R0:W-:Y:S04]  /*0ab0*/  STG.E desc[UR6][R4.64+-0x8], R7 ;  /* 0xfffff80704007986 */ /* 0x0041e8000c101906 */
[----:B------:R-:W2:Y:S04]  /*0ac0*/  LDG.E R9, desc[UR6][R2.64+-0x4] ;  /* 0xfffffc0602097981 */ /* 0x000ea8000c1e1900 */
[----:B--2---:R0:W-:Y:S04]  /*0ad0*/  STG.E desc[UR6][R4.64+-0x4], R9 ;  /* 0xfffffc0904007986 */ /* 0x0041e8000c101906 */
[----:B----4-:R-:W2:Y:S04]  /*0ae0*/  LDG.E R13, desc[UR6][R2.64] ;  /* 0x00000006020d7981 */ /* 0x010ea8000c1e1900 */
[----:B--2---:R0:W-:Y:S04]  /*0af0*/  STG.E desc[UR6][R4.64], R13 ;  /* 0x0000000d04007986 */ /* 0x0041e8000c101906 */
[----:B-1----:R-:W2:Y:S01]  /*0b00*/  LDG.E R15, desc[UR6][R2.64+0x4] ;  /* 0x00000406020f7981 */ /* 0x002ea2000c1e1900 */
[----:B------:R-:W-:Y:S01]  /*0b10*/  VIADD R0, R0, 0x4 ;  /* 0x0000000400007836 */ /* 0x000fe20000000000 */
[----:B------:R-:W-:-:S04]  /*0b20*/  IADD3 R11, PT, PT, R11, 0x4, RZ ;  /* 0x000000040b0b7810 */ /* 0x000fc80007ffe0ff */
[----:B------:R-:W-:Y:S01]  /*0b30*/  ISETP.NE.AND P0, PT, R0, RZ, PT ;  /* 0x000000ff0000720c */ /* 0x000fe20003f05270 */
[----:B--2---:R0:W-:-:S12]  /*0b40*/  STG.E desc[UR6][R4.64+0x4], R15 ;  /* 0x0000040f04007986 */ /* 0x0041d8000c101906 */
[----:B------:R-:W-:Y:S05]  /*0b50*/  @P0 BRA `(.L_x_18) ;  /* 0xfffffffc00b80947 */ /* 0x000fea000383ffff */
[----:B------:R-:W-:Y:S05]  /*0b60*/  EXIT ;  /* 0x000000000000794d */ /* 0x000fea0003800000 */
.L_x_19:
[----:B------:R-:W-:-:S00]  /*0b70*/  BRA `(.L_x_19) ;  /* 0xfffffffc00fc7947 */ /* 0x000fc0000383ffff */
[----:B------:R-:W-:-:S00]  /*0b80*/  NOP ;  /* 0x0000000000007918 */ /* 0x000fc00000000000 */
[----:B------:R-:W-:-:S00]  /*0b90*/  NOP ;  /* 0x0000000000007918 */ /* 0x000fc00000000000 */
[----:B------:R-:W-:-:S00]  /*0ba0*/  NOP ;  /* 0x0000000000007918 */ /* 0x000fc00000000000 */
[----:B------:R-:W-:-:S00]  /*0bb0*/  NOP ;  /* 0x0000000000007918 */ /* 0x000fc00000000000 */
[----:B------:R-:W-:-:S00]  /*0bc0*/  NOP ;  /* 0x0000000000007918 */ /* 0x000fc00000000000 */
[----:B------:R-:W-:-:S00]  /*0bd0*/  NOP ;  /* 0x0000000000007918 */ /* 0x000fc00000000000 */
[----:B------:R-:W-:-:S00]  /*0be0*/  NOP ;  /* 0x0000000000007918 */ /* 0x000fc00000000000 */
[----:B------:R-:W-:-:S00]  /*0bf0*/  NOP ;  /* 0x0000000000007918 */ /* 0x000fc00000000000 */
.L_x_20:


//--------------------- .nv.shared.reserved.0     --------------------------
	.section	.nv.shared.reserved.0,"aw",@nobits
	.weak		__nv_reservedSMEM_offset_0_alias
	.size		__nv_reservedSMEM_offset_0_alias, 0, 64
	.other		__nv_reservedSMEM_offset_0_alias,@"STO_CUDA_RESERVED_SHARED STV_DEFAULT"
__nv_reservedSMEM_offset_0_alias:
	.zero		0
	.zero		64


//--------------------- .nv.constant0._Z11mergeKernelPiS_ii --------------------------
	.section	.nv.constant0._Z11mergeKernelPiS_ii,"a",@progbits
	.sectionflags	@""
	.align	4
.nv.constant0._Z11mergeKernelPiS_ii:
	.zero		920


//--------------------- SYMBOLS --------------------------

	.type		.nv.reservedSmem.offset0,@object
	.size		.nv.reservedSmem.offset0,0x4
